//
// Generated by NVIDIA NVVM Compiler
//
// Compiler Build ID: CL-36424714
// Cuda compilation tools, release 13.0, V13.0.88
// Based on NVVM 20.0.0
//

.version 9.0
.target sm_100
.address_size 64

	// .globl	_Z12unrolledLoopPKfS0_Pfi

.visible .entry _Z12unrolledLoopPKfS0_Pfi(
	.param .u64 .ptr .align 1 _Z12unrolledLoopPKfS0_Pfi_param_0,
	.param .u64 .ptr .align 1 _Z12unrolledLoopPKfS0_Pfi_param_1,
	.param .u64 .ptr .align 1 _Z12unrolledLoopPKfS0_Pfi_param_2,
	.param .u32 _Z12unrolledLoopPKfS0_Pfi_param_3
)
{
	.reg .pred 	%p<2>;
	.reg .b32 	%r<7>;
	.reg .b32 	%f<13>;
	.reg .b64 	%rd<11>;

	ld.param.u64 	%rd1, [_Z12unrolledLoopPKfS0_Pfi_param_0];
	ld.param.u64 	%rd2, [_Z12unrolledLoopPKfS0_Pfi_param_1];
	ld.param.u64 	%rd3, [_Z12unrolledLoopPKfS0_Pfi_param_2];
	ld.param.u32 	%r2, [_Z12unrolledLoopPKfS0_Pfi_param_3];
	mov.u32 	%r3, %ctaid.x;
	mov.u32 	%r4, %ntid.x;
	mov.u32 	%r5, %tid.x;
	mad.lo.s32 	%r1, %r3, %r4, %r5;
	setp.ge.s32 	%p1, %r1, %r2;
	@%p1 bra 	$L__BB0_2;
	cvta.to.global.u64 	%rd4, %rd1;
	cvta.to.global.u64 	%rd5, %rd2;
	cvta.to.global.u64 	%rd6, %rd3;
	shl.b32 	%r6, %r1, 2;
	mul.wide.s32 	%rd7, %r6, 4;
	add.s64 	%rd8, %rd4, %rd7;
	ld.global.f32 	%f1, [%rd8];
	ld.global.f32 	%f2, [%rd8+4];
	ld.global.f32 	%f3, [%rd8+8];
	ld.global.f32 	%f4, [%rd8+12];
	ld.global.f32 	%f5, [%rd5];
	ld.global.f32 	%f6, [%rd5+4];
	mul.f32 	%f7, %f2, %f6;
	ld.global.f32 	%f8, [%rd5+8];
	ld.global.f32 	%f9, [%rd5+12];
	fma.rn.f32 	%f10, %f1, %f5, %f7;
	fma.rn.f32 	%f11, %f3, %f8, %f10;
	fma.rn.f32 	%f12, %f4, %f9, %f11;
	mul.wide.s32 	%rd9, %r1, 4;
	add.s64 	%rd10, %rd6, %rd9;
	st.global.f32 	[%rd10], %f12;
$L__BB0_2:
	ret;

}


// ===== COMPILED SASS (sm_100) =====

	.target	sm_100

	.elftype	@"ET_EXEC"


//--------------------- .note.nv.tkinfo           --------------------------
	.section	.note.nv.tkinfo,"",@"SHT_NOTE"
	.sectionflags	@"SHF_NOTE_NV_TKINFO"
	.tkinfo
        /*0018*/ 	.word	0x00000002
        /*0030*/ 	.string	""
        /*0030*/ 	.string	"ptxas"
        /*0030*/ 	.string	"Cuda compilation tools, release 13.0, V13.0.88"
        /*0030*/ 	.string	"Build cuda_13.0.r13.0/compiler.36424714_0"
        /*0030*/ 	.string	"-arch sm_100 -m 64 "



//--------------------- .note.nv.cuinfo           --------------------------
	.section	.note.nv.cuinfo,"",@"SHT_NOTE"
	.sectionflags	@"SHF_NOTE_NV_CUINFO"
        /*0018*/ 	.short	0x0002
        /*001a*/ 	.short	0x0064
        /*001c*/ 	.short	0x0082
	.zero		2


//--------------------- .nv.info                  --------------------------
	.section	.nv.info,"",@"SHT_CUDA_INFO"
	.align	4


	//----- nvinfo : EIATTR_REGCOUNT
	.align		4
        /*0000*/ 	.byte	0x04, 0x2f
        /*0002*/ 	.short	(.L_1 - .L_0)
	.align		4
.L_0:
        /*0004*/ 	.word	index@(_Z12unrolledLoopPKfS0_Pfi)
        /*0008*/ 	.word	0x00000014


	//----- nvinfo : EIATTR_FRAME_SIZE
	.align		4
.L_1:
        /*000c*/ 	.byte	0x04, 0x11
        /*000e*/ 	.short	(.L_3 - .L_2)
	.align		4
.L_2:
        /*0010*/ 	.word	index@(_Z12unrolledLoopPKfS0_Pfi)
        /*0014*/ 	.word	0x00000000


	//----- nvinfo : EIATTR_MIN_STACK_SIZE
	.align		4
.L_3:
        /*0018*/ 	.byte	0x04, 0x12
        /*001a*/ 	.short	(.L_5 - .L_4)
	.align		4
.L_4:
        /*001c*/ 	.word	index@(_Z12unrolledLoopPKfS0_Pfi)
        /*0020*/ 	.word	0x00000000
.L_5:


//--------------------- .nv.compat                --------------------------
	.section	.nv.compat,"",@"SHT_CUDA_COMPAT_INFO"
	.align	4
        /*0000*/ 	.byte	0x02, 0x09, 0x00, 0x00, 0x02, 0x02, 0x01, 0x00, 0x02, 0x05, 0x05, 0x00, 0x03, 0x07, 0x01, 0x01
        /*0010*/ 	.byte	0x02, 0x03, 0x00, 0x00, 0x02, 0x06, 0x01, 0x00, 0x04, 0x0b, 0x08, 0x00, 0x09, 0x00, 0x00, 0x00
        /*0020*/ 	.byte	0x00, 0x00, 0x00, 0x00


//--------------------- .nv.info._Z12unrolledLoopPKfS0_Pfi --------------------------
	.section	.nv.info._Z12unrolledLoopPKfS0_Pfi,"",@"SHT_CUDA_INFO"
	.sectionflags	@""
	.align	4


	//----- nvinfo : EIATTR_CUDA_API_VERSION
	.align		4
        /*0000*/ 	.byte	0x04, 0x37
        /*0002*/ 	.short	(.L_7 - .L_6)
.L_6:
        /*0004*/ 	.word	0x00000082


	//----- nvinfo : EIATTR_KPARAM_INFO
	.align		4
.L_7:
        /*0008*/ 	.byte	0x04, 0x17
        /*000a*/ 	.short	(.L_9 - .L_8)
.L_8:
        /*000c*/ 	.word	0x00000000
        /*0010*/ 	.short	0x0003
        /*0012*/ 	.short	0x0018
        /*0014*/ 	.byte	0x00, 0xf0, 0x11, 0x00


	//----- nvinfo : EIATTR_KPARAM_INFO
	.align		4
.L_9:
        /*0018*/ 	.byte	0x04, 0x17
        /*001a*/ 	.short	(.L_11 - .L_10)
.L_10:
        /*001c*/ 	.word	0x00000000
        /*0020*/ 	.short	0x0002
        /*0022*/ 	.short	0x0010
        /*0024*/ 	.byte	0x00, 0xf5, 0x21, 0x00


	//----- nvinfo : EIATTR_KPARAM_INFO
	.align		4
.L_11:
        /*0028*/ 	.byte	0x04, 0x17
        /*002a*/ 	.short	(.L_13 - .L_12)
.L_12:
        /*002c*/ 	.word	0x00000000
        /*0030*/ 	.short	0x0001
        /*0032*/ 	.short	0x0008
        /*0034*/ 	.byte	0x00, 0xf5, 0x21, 0x00


	//----- nvinfo : EIATTR_KPARAM_INFO
	.align		4
.L_13:
        /*0038*/ 	.byte	0x04, 0x17
        /*003a*/ 	.short	(.L_15 - .L_14)
.L_14:
        /*003c*/ 	.word	0x00000000
        /*0040*/ 	.short	0x0000
        /*0042*/ 	.short	0x0000
        /*0044*/ 	.byte	0x00, 0xf5, 0x21, 0x00


	//----- nvinfo : EIATTR_SPARSE_MMA_MASK
	.align		4
.L_15:
        /*0048*/ 	.byte	0x03, 0x50
        /*004a*/ 	.short	0x0000


	//----- nvinfo : EIATTR_MAXREG_COUNT
	.align		4
        /*004c*/ 	.byte	0x03, 0x1b
        /*004e*/ 	.short	0x00ff


	//----- nvinfo : EIATTR_MERCURY_ISA_VERSION
	.align		4
        /*0050*/ 	.byte	0x03, 0x5f
        /*0052*/ 	.short	0x0101


	//----- nvinfo : EIATTR_VRC_CTA_INIT_COUNT
	.align		4
        /*0054*/ 	.byte	0x02, 0x4a
	.zero		1
	.zero		1


	//----- nvinfo : EIATTR_EXIT_INSTR_OFFSETS
	.align		4
        /*0058*/ 	.byte	0x04, 0x1c
        /*005a*/ 	.short	(.L_17 - .L_16)


	//   ....[0]....
.L_16:
        /*005c*/ 	.word	0x00000070


	//   ....[1]....
        /*0060*/ 	.word	0x000001c0


	//----- nvinfo : EIATTR_CBANK_PARAM_SIZE
	.align		4
.L_17:
        /*0064*/ 	.byte	0x03, 0x19
        /*0066*/ 	.short	0x001c


	//----- nvinfo : EIATTR_PARAM_CBANK
	.align		4
        /*0068*/ 	.byte	0x04, 0x0a
        /*006a*/ 	.short	(.L_19 - .L_18)
	.align		4
.L_18:
        /*006c*/ 	.word	index@(.nv.constant0._Z12unrolledLoopPKfS0_Pfi)
        /*0070*/ 	.short	0x0380
        /*0072*/ 	.short	0x001c


	//----- nvinfo : EIATTR_SW_WAR
	.align		4
.L_19:
        /*0074*/ 	.byte	0x04, 0x36
        /*0076*/ 	.short	(.L_21 - .L_20)
.L_20:
        /*0078*/ 	.word	0x00000008
.L_21:


//--------------------- .nv.callgraph             --------------------------
	.section	.nv.callgraph,"",@"SHT_CUDA_CALLGRAPH"
	.align	4
	.sectionentsize	8
	.align		4
        /*0000*/ 	.word	0x00000000
	.align		4
        /*0004*/ 	.word	0xffffffff
	.align		4
        /*0008*/ 	.word	0x00000000
	.align		4
        /*000c*/ 	.word	0xfffffffe
	.align		4
        /*0010*/ 	.word	0x00000000
	.align		4
        /*0014*/ 	.word	0xfffffffd
	.align		4
        /*0018*/ 	.word	0x00000000
	.align		4
        /*001c*/ 	.word	0xfffffffc


//--------------------- .text._Z12unrolledLoopPKfS0_Pfi --------------------------
	.section	.text._Z12unrolledLoopPKfS0_Pfi,"ax",@progbits
	.align	128
        .global         _Z12unrolledLoopPKfS0_Pfi
        .type           _Z12unrolledLoopPKfS0_Pfi,@function
        .size           _Z12unrolledLoopPKfS0_Pfi,(.L_x_1 - _Z12unrolledLoopPKfS0_Pfi)
        .other          _Z12unrolledLoopPKfS0_Pfi,@"STO_CUDA_ENTRY STV_DEFAULT"
_Z12unrolledLoopPKfS0_Pfi:
.text._Z12unrolledLoopPKfS0_Pfi:
[----:B------:R-:W-:Y:S01]  /*0000*/  LDC R1, c[0x0][0x37c] ;  /* 0x0000df00ff017b82 */ /* 0x000fe20000000800 */
[----:B------:R-:W0:Y:S07]  /*0010*/  S2R R0, SR_TID.X ;  /* 0x0000000000007919 */ /* 0x000e2e0000002100 */
[----:B------:R-:W0:Y:S01]  /*0020*/  S2UR UR4, SR_CTAID.X ;  /* 0x00000000000479c3 */ /* 0x000e220000002500 */
[----:B------:R-:W1:Y:S07]  /*0030*/  LDCU UR5, c[0x0][0x398] ;  /* 0x00007300ff0577ac */ /* 0x000e6e0008000800 */
[----:B------:R-:W0:Y:S02]  /*0040*/  LDC R9, c[0x0][0x360] ;  /* 0x0000d800ff097b82 */ /* 0x000e240000000800 */
[----:B0-----:R-:W-:-:S05]  /*0050*/  IMAD R9, R9, UR4, R0 ;  /* 0x0000000409097c24 */ /* 0x001fca000f8e0200 */
[----:B-1----:R-:W-:-:S13]  /*0060*/  ISETP.GE.AND P0, PT, R9, UR5, PT ;  /* 0x0000000509007c0c */ /* 0x002fda000bf06270 */
[----:B------:R-:W-:Y:S05]  /*0070*/  @P0 EXIT ;  /* 0x000000000000094d */ /* 0x000fea0003800000 */
[----:B------:R-:W0:Y:S01]  /*0080*/  LDC.64 R2, c[0x0][0x380] ;  /* 0x0000e000ff027b82 */ /* 0x000e220000000a00 */
[----:B------:R-:W1:Y:S01]  /*0090*/  LDCU.64 UR4, c[0x0][0x358] ;  /* 0x00006b00ff0477ac */ /* 0x000e620008000a00 */
[----:B------:R-:W-:-:S06]  /*00a0*/  SHF.L.U32 R7, R9, 0x2, RZ ;  /* 0x0000000209077819 */ /* 0x000fcc00000006ff */
[----:B------:R-:W2:Y:S01]  /*00b0*/  LDC.64 R4, c[0x0][0x388] ;  /* 0x0000e200ff047b82 */ /* 0x000ea20000000a00 */
[----:B0-----:R-:W-:-:S07]  /*00c0*/  IMAD.WIDE R2, R7, 0x4, R2 ;  /* 0x0000000407027825 */ /* 0x001fce00078e0202 */
[----:B------:R-:W0:Y:S01]  /*00d0*/  LDC.64 R6, c[0x0][0x390] ;  /* 0x0000e400ff067b82 */ /* 0x000e220000000a00 */
[----:B-1----:R-:W3:Y:S04]  /*00e0*/  LDG.E R8, desc[UR4][R2.64+0x4] ;  /* 0x0000040402087981 */ /* 0x002ee8000c1e1900 */
[----:B--2---:R-:W3:Y:S04]  /*00f0*/  LDG.E R15, desc[UR4][R4.64+0x4] ;  /* 0x00000404040f7981 */ /* 0x004ee8000c1e1900 */
[----:B------:R-:W2:Y:S04]  /*0100*/  LDG.E R13, desc[UR4][R4.64] ;  /* 0x00000004040d7981 */ /* 0x000ea8000c1e1900 */
[----:B------:R-:W2:Y:S04]  /*0110*/  LDG.E R0, desc[UR4][R2.64] ;  /* 0x0000000402007981 */ /* 0x000ea8000c1e1900 */
[----:B------:R-:W4:Y:S04]  /*0120*/  LDG.E R17, desc[UR4][R4.64+0x8] ;  /* 0x0000080404117981 */ /* 0x000f28000c1e1900 */
[----:B------:R-:W4:Y:S04]  /*0130*/  LDG.E R10, desc[UR4][R2.64+0x8] ;  /* 0x00000804020a7981 */ /* 0x000f28000c1e1900 */
[----:B------:R-:W5:Y:S04]  /*0140*/  LDG.E R11, desc[UR4][R2.64+0xc] ;  /* 0x00000c04020b7981 */ /* 0x000f68000c1e1900 */
[----:B------:R-:W5:Y:S01]  /*0150*/  LDG.E R12, desc[UR4][R4.64+0xc] ;  /* 0x00000c04040c7981 */ /* 0x000f62000c1e1900 */
[----:B0-----:R-:W-:-:S04]  /*0160*/  IMAD.WIDE R6, R9, 0x4, R6 ;  /* 0x0000000409067825 */ /* 0x001fc800078e0206 */
[----:B---3--:R-:W-:-:S04]  /*0170*/  FMUL R15, R8, R15 ;  /* 0x0000000f080f7220 */ /* 0x008fc80000400000 */
[----:B--2---:R-:W-:-:S04]  /*0180*/  FFMA R13, R0, R13, R15 ;  /* 0x0000000d000d7223 */ /* 0x004fc8000000000f */
[----:B----4-:R-:W-:-:S04]  /*0190*/  FFMA R10, R10, R17, R13 ;  /* 0x000000110a0a7223 */ /* 0x010fc8000000000d */
[----:B-----5:R-:W-:-:S05]  /*01a0*/  FFMA R11, R11, R12, R10 ;  /* 0x0000000c0b0b7223 */ /* 0x020fca000000000a */
[----:B------:R-:W-:Y:S01]  /*01b0*/  STG.E desc[UR4][R6.64], R11 ;  /* 0x0000000b06007986 */ /* 0x000fe2000c101904 */
[----:B------:R-:W-:Y:S05]  /*01c0*/  EXIT ;  /* 0x000000000000794d */ /* 0x000fea0003800000 */
.L_x_0:
[----:B------:R-:W-:-:S00]  /*01d0*/  BRA `(.L_x_0) ;  /* 0xfffffffc00fc7947 */ /* 0x000fc0000383ffff */
[----:B------:R-:W-:-:S00]  /*01e0*/  NOP ;  /* 0x0000000000007918 */ /* 0x000fc00000000000 */
        /* <DEDUP_REMOVED lines=9> */
.L_x_1:


//--------------------- .nv.shared.reserved.0     --------------------------
	.section	.nv.shared.reserved.0,"aw",@nobits
	.weak		__nv_reservedSMEM_offset_0_alias
	.size		__nv_reservedSMEM_offset_0_alias, 0, 64
	.other		__nv_reservedSMEM_offset_0_alias,@"STO_CUDA_RESERVED_SHARED STV_DEFAULT"
__nv_reservedSMEM_offset_0_alias:
	.zero		0
	.zero		64


//--------------------- .nv.constant0._Z12unrolledLoopPKfS0_Pfi --------------------------
	.section	.nv.constant0._Z12unrolledLoopPKfS0_Pfi,"a",@progbits
	.sectionflags	@""
	.align	4
.nv.constant0._Z12unrolledLoopPKfS0_Pfi:
	.zero		924


//--------------------- SYMBOLS --------------------------

	.type		.nv.reservedSmem.offset0,@object
	.size		.nv.reservedSmem.offset0,0x4
